//
// Generated by NVIDIA NVVM Compiler
//
// Compiler Build ID: CL-36424714
// Cuda compilation tools, release 13.0, V13.0.88
// Based on NVVM 20.0.0
//

.version 9.0
.target sm_100
.address_size 64

	// .globl	_Z13convolution1DPKiS0_Piii

.visible .entry _Z13convolution1DPKiS0_Piii(
	.param .u64 .ptr .align 1 _Z13convolution1DPKiS0_Piii_param_0,
	.param .u64 .ptr .align 1 _Z13convolution1DPKiS0_Piii_param_1,
	.param .u64 .ptr .align 1 _Z13convolution1DPKiS0_Piii_param_2,
	.param .u32 _Z13convolution1DPKiS0_Piii_param_3,
	.param .u32 _Z13convolution1DPKiS0_Piii_param_4
)
{
	.reg .pred 	%p<56>;
	.reg .b32 	%r<134>;
	.reg .b64 	%rd<47>;

	ld.param.u64 	%rd7, [_Z13convolution1DPKiS0_Piii_param_0];
	ld.param.u64 	%rd8, [_Z13convolution1DPKiS0_Piii_param_1];
	ld.param.u64 	%rd6, [_Z13convolution1DPKiS0_Piii_param_2];
	ld.param.u32 	%r65, [_Z13convolution1DPKiS0_Piii_param_3];
	ld.param.u32 	%r66, [_Z13convolution1DPKiS0_Piii_param_4];
	cvta.to.global.u64 	%rd1, %rd8;
	cvta.to.global.u64 	%rd2, %rd7;
	mov.u32 	%r67, %ctaid.x;
	mov.u32 	%r68, %ntid.x;
	mov.u32 	%r69, %tid.x;
	mad.lo.s32 	%r1, %r67, %r68, %r69;
	setp.ge.s32 	%p1, %r1, %r65;
	@%p1 bra 	$L__BB0_43;
	setp.lt.s32 	%p2, %r66, 1;
	mov.b32 	%r110, 0;
	@%p2 bra 	$L__BB0_42;
	shr.u32 	%r73, %r66, 1;
	sub.s32 	%r2, %r1, %r73;
	and.b32  	%r3, %r66, 7;
	setp.lt.u32 	%p3, %r66, 8;
	mov.b32 	%r126, 0;
	mov.u32 	%r110, %r126;
	@%p3 bra 	$L__BB0_21;
	and.b32  	%r126, %r66, 2147483640;
	mov.b32 	%r108, 0;
	mov.u32 	%r110, %r108;
$L__BB0_4:
	.pragma "nounroll";
	add.s32 	%r7, %r2, %r108;
	setp.lt.s32 	%p4, %r7, 0;
	setp.ge.s32 	%p5, %r7, %r65;
	mul.wide.u32 	%rd9, %r108, 4;
	add.s64 	%rd3, %rd1, %rd9;
	or.pred  	%p6, %p4, %p5;
	@%p6 bra 	$L__BB0_6;
	mul.wide.u32 	%rd10, %r7, 4;
	add.s64 	%rd11, %rd2, %rd10;
	ld.global.u32 	%r75, [%rd11];
	ld.global.u32 	%r76, [%rd3];
	mad.lo.s32 	%r110, %r76, %r75, %r110;
$L__BB0_6:
	add.s32 	%r10, %r7, 1;
	setp.lt.s32 	%p7, %r10, 0;
	setp.ge.s32 	%p8, %r10, %r65;
	or.pred  	%p9, %p7, %p8;
	@%p9 bra 	$L__BB0_8;
	mul.wide.u32 	%rd12, %r10, 4;
	add.s64 	%rd13, %rd2, %rd12;
	ld.global.u32 	%r77, [%rd13];
	ld.global.u32 	%r78, [%rd3+4];
	mad.lo.s32 	%r110, %r78, %r77, %r110;
$L__BB0_8:
	add.s32 	%r13, %r7, 2;
	setp.lt.s32 	%p10, %r13, 0;
	setp.ge.s32 	%p11, %r13, %r65;
	or.pred  	%p12, %p10, %p11;
	@%p12 bra 	$L__BB0_10;
	mul.wide.u32 	%rd14, %r13, 4;
	add.s64 	%rd15, %rd2, %rd14;
	ld.global.u32 	%r79, [%rd15];
	ld.global.u32 	%r80, [%rd3+8];
	mad.lo.s32 	%r110, %r80, %r79, %r110;
$L__BB0_10:
	add.s32 	%r16, %r7, 3;
	setp.lt.s32 	%p13, %r16, 0;
	setp.ge.s32 	%p14, %r16, %r65;
	or.pred  	%p15, %p13, %p14;
	@%p15 bra 	$L__BB0_12;
	mul.wide.u32 	%rd16, %r16, 4;
	add.s64 	%rd17, %rd2, %rd16;
	ld.global.u32 	%r81, [%rd17];
	ld.global.u32 	%r82, [%rd3+12];
	mad.lo.s32 	%r110, %r82, %r81, %r110;
$L__BB0_12:
	add.s32 	%r19, %r7, 4;
	setp.lt.s32 	%p16, %r19, 0;
	setp.ge.s32 	%p17, %r19, %r65;
	or.pred  	%p18, %p16, %p17;
	@%p18 bra 	$L__BB0_14;
	mul.wide.u32 	%rd18, %r19, 4;
	add.s64 	%rd19, %rd2, %rd18;
	ld.global.u32 	%r83, [%rd19];
	ld.global.u32 	%r84, [%rd3+16];
	mad.lo.s32 	%r110, %r84, %r83, %r110;
$L__BB0_14:
	add.s32 	%r22, %r7, 5;
	setp.lt.s32 	%p19, %r22, 0;
	setp.ge.s32 	%p20, %r22, %r65;
	or.pred  	%p21, %p19, %p20;
	@%p21 bra 	$L__BB0_16;
	mul.wide.u32 	%rd20, %r22, 4;
	add.s64 	%rd21, %rd2, %rd20;
	ld.global.u32 	%r85, [%rd21];
	ld.global.u32 	%r86, [%rd3+20];
	mad.lo.s32 	%r110, %r86, %r85, %r110;
$L__BB0_16:
	add.s32 	%r25, %r7, 6;
	setp.lt.s32 	%p22, %r25, 0;
	setp.ge.s32 	%p23, %r25, %r65;
	or.pred  	%p24, %p22, %p23;
	@%p24 bra 	$L__BB0_18;
	mul.wide.u32 	%rd22, %r25, 4;
	add.s64 	%rd23, %rd2, %rd22;
	ld.global.u32 	%r87, [%rd23];
	ld.global.u32 	%r88, [%rd3+24];
	mad.lo.s32 	%r110, %r88, %r87, %r110;
$L__BB0_18:
	add.s32 	%r28, %r7, 7;
	setp.lt.s32 	%p25, %r28, 0;
	setp.ge.s32 	%p26, %r28, %r65;
	or.pred  	%p27, %p25, %p26;
	@%p27 bra 	$L__BB0_20;
	mul.wide.u32 	%rd24, %r28, 4;
	add.s64 	%rd25, %rd2, %rd24;
	ld.global.u32 	%r89, [%rd25];
	ld.global.u32 	%r90, [%rd3+28];
	mad.lo.s32 	%r110, %r90, %r89, %r110;
$L__BB0_20:
	add.s32 	%r108, %r108, 8;
	setp.ne.s32 	%p28, %r108, %r126;
	@%p28 bra 	$L__BB0_4;
$L__BB0_21:
	setp.eq.s32 	%p29, %r3, 0;
	@%p29 bra 	$L__BB0_42;
	and.b32  	%r35, %r66, 3;
	setp.lt.u32 	%p30, %r3, 4;
	@%p30 bra 	$L__BB0_32;
	add.s32 	%r36, %r2, %r126;
	setp.lt.s32 	%p31, %r36, 0;
	setp.ge.s32 	%p32, %r36, %r65;
	mul.wide.u32 	%rd26, %r126, 4;
	add.s64 	%rd4, %rd1, %rd26;
	or.pred  	%p33, %p31, %p32;
	@%p33 bra 	$L__BB0_25;
	mul.wide.u32 	%rd27, %r36, 4;
	add.s64 	%rd28, %rd2, %rd27;
	ld.global.u32 	%r92, [%rd28];
	ld.global.u32 	%r93, [%rd4];
	mad.lo.s32 	%r110, %r93, %r92, %r110;
$L__BB0_25:
	add.s32 	%r39, %r36, 1;
	setp.lt.s32 	%p34, %r39, 0;
	setp.ge.s32 	%p35, %r39, %r65;
	or.pred  	%p36, %p34, %p35;
	@%p36 bra 	$L__BB0_27;
	mul.wide.u32 	%rd29, %r39, 4;
	add.s64 	%rd30, %rd2, %rd29;
	ld.global.u32 	%r94, [%rd30];
	ld.global.u32 	%r95, [%rd4+4];
	mad.lo.s32 	%r110, %r95, %r94, %r110;
$L__BB0_27:
	add.s32 	%r42, %r36, 2;
	setp.lt.s32 	%p37, %r42, 0;
	setp.ge.s32 	%p38, %r42, %r65;
	or.pred  	%p39, %p37, %p38;
	@%p39 bra 	$L__BB0_29;
	mul.wide.u32 	%rd31, %r42, 4;
	add.s64 	%rd32, %rd2, %rd31;
	ld.global.u32 	%r96, [%rd32];
	ld.global.u32 	%r97, [%rd4+8];
	mad.lo.s32 	%r110, %r97, %r96, %r110;
$L__BB0_29:
	add.s32 	%r45, %r36, 3;
	setp.lt.s32 	%p40, %r45, 0;
	setp.ge.s32 	%p41, %r45, %r65;
	or.pred  	%p42, %p40, %p41;
	@%p42 bra 	$L__BB0_31;
	mul.wide.u32 	%rd33, %r45, 4;
	add.s64 	%rd34, %rd2, %rd33;
	ld.global.u32 	%r98, [%rd34];
	ld.global.u32 	%r99, [%rd4+12];
	mad.lo.s32 	%r110, %r99, %r98, %r110;
$L__BB0_31:
	add.s32 	%r126, %r126, 4;
$L__BB0_32:
	setp.eq.s32 	%p43, %r35, 0;
	@%p43 bra 	$L__BB0_42;
	setp.eq.s32 	%p44, %r35, 1;
	@%p44 bra 	$L__BB0_39;
	add.s32 	%r52, %r2, %r126;
	setp.lt.s32 	%p45, %r52, 0;
	setp.ge.s32 	%p46, %r52, %r65;
	mul.wide.u32 	%rd35, %r126, 4;
	add.s64 	%rd5, %rd1, %rd35;
	or.pred  	%p47, %p45, %p46;
	@%p47 bra 	$L__BB0_36;
	mul.wide.u32 	%rd36, %r52, 4;
	add.s64 	%rd37, %rd2, %rd36;
	ld.global.u32 	%r101, [%rd37];
	ld.global.u32 	%r102, [%rd5];
	mad.lo.s32 	%r110, %r102, %r101, %r110;
$L__BB0_36:
	add.s32 	%r55, %r52, 1;
	setp.lt.s32 	%p48, %r55, 0;
	setp.ge.s32 	%p49, %r55, %r65;
	or.pred  	%p50, %p48, %p49;
	@%p50 bra 	$L__BB0_38;
	mul.wide.u32 	%rd38, %r55, 4;
	add.s64 	%rd39, %rd2, %rd38;
	ld.global.u32 	%r103, [%rd39];
	ld.global.u32 	%r104, [%rd5+4];
	mad.lo.s32 	%r110, %r104, %r103, %r110;
$L__BB0_38:
	add.s32 	%r126, %r126, 2;
$L__BB0_39:
	and.b32  	%r105, %r66, 1;
	setp.eq.b32 	%p51, %r105, 1;
	not.pred 	%p52, %p51;
	@%p52 bra 	$L__BB0_42;
	add.s32 	%r62, %r2, %r126;
	setp.lt.s32 	%p53, %r62, 0;
	setp.ge.s32 	%p54, %r62, %r65;
	or.pred  	%p55, %p53, %p54;
	@%p55 bra 	$L__BB0_42;
	mul.wide.u32 	%rd40, %r62, 4;
	add.s64 	%rd41, %rd2, %rd40;
	ld.global.u32 	%r106, [%rd41];
	mul.wide.u32 	%rd42, %r126, 4;
	add.s64 	%rd43, %rd1, %rd42;
	ld.global.u32 	%r107, [%rd43];
	mad.lo.s32 	%r110, %r107, %r106, %r110;
$L__BB0_42:
	cvta.to.global.u64 	%rd44, %rd6;
	mul.wide.s32 	%rd45, %r1, 4;
	add.s64 	%rd46, %rd44, %rd45;
	st.global.u32 	[%rd46], %r110;
$L__BB0_43:
	ret;

}


// ===== COMPILED SASS (sm_100) =====

	.target	sm_100

	.elftype	@"ET_EXEC"


//--------------------- .note.nv.tkinfo           --------------------------
	.section	.note.nv.tkinfo,"",@"SHT_NOTE"
	.sectionflags	@"SHF_NOTE_NV_TKINFO"
	.tkinfo
        /*0018*/ 	.word	0x00000002
        /*0030*/ 	.string	""
        /*0030*/ 	.string	"ptxas"
        /*0030*/ 	.string	"Cuda compilation tools, release 13.0, V13.0.88"
        /*0030*/ 	.string	"Build cuda_13.0.r13.0/compiler.36424714_0"
        /*0030*/ 	.string	"-arch sm_100 -m 64 "



//--------------------- .note.nv.cuinfo           --------------------------
	.section	.note.nv.cuinfo,"",@"SHT_NOTE"
	.sectionflags	@"SHF_NOTE_NV_CUINFO"
        /*0018*/ 	.short	0x0002
        /*001a*/ 	.short	0x0064
        /*001c*/ 	.short	0x0082
	.zero		2


//--------------------- .nv.info                  --------------------------
	.section	.nv.info,"",@"SHT_CUDA_INFO"
	.align	4


	//----- nvinfo : EIATTR_REGCOUNT
	.align		4
        /*0000*/ 	.byte	0x04, 0x2f
        /*0002*/ 	.short	(.L_1 - .L_0)
	.align		4
.L_0:
        /*0004*/ 	.word	index@(_Z13convolution1DPKiS0_Piii)
        /*0008*/ 	.word	0x00000020


	//----- nvinfo : EIATTR_FRAME_SIZE
	.align		4
.L_1:
        /*000c*/ 	.byte	0x04, 0x11
        /*000e*/ 	.short	(.L_3 - .L_2)
	.align		4
.L_2:
        /*0010*/ 	.word	index@(_Z13convolution1DPKiS0_Piii)
        /*0014*/ 	.word	0x00000000


	//----- nvinfo : EIATTR_MIN_STACK_SIZE
	.align		4
.L_3:
        /*0018*/ 	.byte	0x04, 0x12
        /*001a*/ 	.short	(.L_5 - .L_4)
	.align		4
.L_4:
        /*001c*/ 	.word	index@(_Z13convolution1DPKiS0_Piii)
        /*0020*/ 	.word	0x00000000
.L_5:


//--------------------- .nv.compat                --------------------------
	.section	.nv.compat,"",@"SHT_CUDA_COMPAT_INFO"
	.align	4
        /*0000*/ 	.byte	0x02, 0x09, 0x00, 0x00, 0x02, 0x02, 0x01, 0x00, 0x02, 0x05, 0x05, 0x00, 0x03, 0x07, 0x01, 0x01
        /*0010*/ 	.byte	0x02, 0x03, 0x00, 0x00, 0x02, 0x06, 0x01, 0x00, 0x04, 0x0b, 0x08, 0x00, 0x09, 0x00, 0x00, 0x00
        /*0020*/ 	.byte	0x00, 0x00, 0x00, 0x00


//--------------------- .nv.info._Z13convolution1DPKiS0_Piii --------------------------
	.section	.nv.info._Z13convolution1DPKiS0_Piii,"",@"SHT_CUDA_INFO"
	.sectionflags	@""
	.align	4


	//----- nvinfo : EIATTR_CUDA_API_VERSION
	.align		4
        /*0000*/ 	.byte	0x04, 0x37
        /*0002*/ 	.short	(.L_7 - .L_6)
.L_6:
        /*0004*/ 	.word	0x00000082


	//----- nvinfo : EIATTR_KPARAM_INFO
	.align		4
.L_7:
        /*0008*/ 	.byte	0x04, 0x17
        /*000a*/ 	.short	(.L_9 - .L_8)
.L_8:
        /*000c*/ 	.word	0x00000000
        /*0010*/ 	.short	0x0004
        /*0012*/ 	.short	0x001c
        /*0014*/ 	.byte	0x00, 0xf0, 0x11, 0x00


	//----- nvinfo : EIATTR_KPARAM_INFO
	.align		4
.L_9:
        /*0018*/ 	.byte	0x04, 0x17
        /*001a*/ 	.short	(.L_11 - .L_10)
.L_10:
        /*001c*/ 	.word	0x00000000
        /*0020*/ 	.short	0x0003
        /*0022*/ 	.short	0x0018
        /*0024*/ 	.byte	0x00, 0xf0, 0x11, 0x00


	//----- nvinfo : EIATTR_KPARAM_INFO
	.align		4
.L_11:
        /*0028*/ 	.byte	0x04, 0x17
        /*002a*/ 	.short	(.L_13 - .L_12)
.L_12:
        /*002c*/ 	.word	0x00000000
        /*0030*/ 	.short	0x0002
        /*0032*/ 	.short	0x0010
        /*0034*/ 	.byte	0x00, 0xf5, 0x21, 0x00


	//----- nvinfo : EIATTR_KPARAM_INFO
	.align		4
.L_13:
        /*0038*/ 	.byte	0x04, 0x17
        /*003a*/ 	.short	(.L_15 - .L_14)
.L_14:
        /*003c*/ 	.word	0x00000000
        /*0040*/ 	.short	0x0001
        /*0042*/ 	.short	0x0008
        /*0044*/ 	.byte	0x00, 0xf5, 0x21, 0x00


	//----- nvinfo : EIATTR_KPARAM_INFO
	.align		4
.L_15:
        /*0048*/ 	.byte	0x04, 0x17
        /*004a*/ 	.short	(.L_17 - .L_16)
.L_16:
        /*004c*/ 	.word	0x00000000
        /*0050*/ 	.short	0x0000
        /*0052*/ 	.short	0x0000
        /*0054*/ 	.byte	0x00, 0xf5, 0x21, 0x00


	//----- nvinfo : EIATTR_SPARSE_MMA_MASK
	.align		4
.L_17:
        /*0058*/ 	.byte	0x03, 0x50
        /*005a*/ 	.short	0x0000


	//----- nvinfo : EIATTR_MAXREG_COUNT
	.align		4
        /*005c*/ 	.byte	0x03, 0x1b
        /*005e*/ 	.short	0x00ff


	//----- nvinfo : EIATTR_MERCURY_ISA_VERSION
	.align		4
        /*0060*/ 	.byte	0x03, 0x5f
        /*0062*/ 	.short	0x0101


	//----- nvinfo : EIATTR_VRC_CTA_INIT_COUNT
	.align		4
        /*0064*/ 	.byte	0x02, 0x4a
	.zero		1
	.zero		1


	//----- nvinfo : EIATTR_EXIT_INSTR_OFFSETS
	.align		4
        /*0068*/ 	.byte	0x04, 0x1c
        /*006a*/ 	.short	(.L_19 - .L_18)


	//   ....[0]....
.L_18:
        /*006c*/ 	.word	0x00000070


	//   ....[1]....
        /*0070*/ 	.word	0x00000b10


	//----- nvinfo : EIATTR_CRS_STACK_SIZE
	.align		4
.L_19:
        /*0074*/ 	.byte	0x04, 0x1e
        /*0076*/ 	.short	(.L_21 - .L_20)
.L_20:
        /*0078*/ 	.word	0x00000000


	//----- nvinfo : EIATTR_CBANK_PARAM_SIZE
	.align		4
.L_21:
        /*007c*/ 	.byte	0x03, 0x19
        /*007e*/ 	.short	0x0020


	//----- nvinfo : EIATTR_PARAM_CBANK
	.align		4
        /*0080*/ 	.byte	0x04, 0x0a
        /*0082*/ 	.short	(.L_23 - .L_22)
	.align		4
.L_22:
        /*0084*/ 	.word	index@(.nv.constant0._Z13convolution1DPKiS0_Piii)
        /*0088*/ 	.short	0x0380
        /*008a*/ 	.short	0x0020


	//----- nvinfo : EIATTR_SW_WAR
	.align		4
.L_23:
        /*008c*/ 	.byte	0x04, 0x36
        /*008e*/ 	.short	(.L_25 - .L_24)
.L_24:
        /*0090*/ 	.word	0x00000008
.L_25:


//--------------------- .nv.callgraph             --------------------------
	.section	.nv.callgraph,"",@"SHT_CUDA_CALLGRAPH"
	.align	4
	.sectionentsize	8
	.align		4
        /*0000*/ 	.word	0x00000000
	.align		4
        /*0004*/ 	.word	0xffffffff
	.align		4
        /*0008*/ 	.word	0x00000000
	.align		4
        /*000c*/ 	.word	0xfffffffe
	.align		4
        /*0010*/ 	.word	0x00000000
	.align		4
        /*0014*/ 	.word	0xfffffffd
	.align		4
        /*0018*/ 	.word	0x00000000
	.align		4
        /*001c*/ 	.word	0xfffffffc


//--------------------- .text._Z13convolution1DPKiS0_Piii --------------------------
	.section	.text._Z13convolution1DPKiS0_Piii,"ax",@progbits
	.align	128
        .global         _Z13convolution1DPKiS0_Piii
        .type           _Z13convolution1DPKiS0_Piii,@function
        .size           _Z13convolution1DPKiS0_Piii,(.L_x_7 - _Z13convolution1DPKiS0_Piii)
        .other          _Z13convolution1DPKiS0_Piii,@"STO_CUDA_ENTRY STV_DEFAULT"
_Z13convolution1DPKiS0_Piii:
.text._Z13convolution1DPKiS0_Piii:
[----:B------:R-:W-:Y:S01]  /*0000*/  LDC R1, c[0x0][0x37c] ;  /* 0x0000df00ff017b82 */ /* 0x000fe20000000800 */
[----:B------:R-:W0:Y:S07]  /*0010*/  S2R R3, SR_TID.X ;  /* 0x0000000000037919 */ /* 0x000e2e0000002100 */
[----:B------:R-:W0:Y:S01]  /*0020*/  S2UR UR4, SR_CTAID.X ;  /* 0x00000000000479c3 */ /* 0x000e220000002500 */
[----:B------:R-:W1:Y:S07]  /*0030*/  LDCU UR5, c[0x0][0x398] ;  /* 0x00007300ff0577ac */ /* 0x000e6e0008000800 */
[----:B------:R-:W0:Y:S02]  /*0040*/  LDC R2, c[0x0][0x360] ;  /* 0x0000d800ff027b82 */ /* 0x000e240000000800 */
[----:B0-----:R-:W-:-:S05]  /*0050*/  IMAD R2, R2, UR4, R3 ;  /* 0x0000000402027c24 */ /* 0x001fca000f8e0203 */
[----:B-1----:R-:W-:-:S13]  /*0060*/  ISETP.GE.AND P0, PT, R2, UR5, PT ;  /* 0x0000000502007c0c */ /* 0x002fda000bf06270 */
[----:B------:R-:W-:Y:S05]  /*0070*/  @P0 EXIT ;  /* 0x000000000000094d */ /* 0x000fea0003800000 */
[----:B------:R-:W0:Y:S01]  /*0080*/  LDCU UR4, c[0x0][0x39c] ;  /* 0x00007380ff0477ac */ /* 0x000e220008000800 */
[----:B------:R-:W-:Y:S01]  /*0090*/  HFMA2 R0, -RZ, RZ, 0, 0 ;  /* 0x00000000ff007431 */ /* 0x000fe200000001ff */
[----:B------:R-:W1:Y:S01]  /*00a0*/  LDCU.64 UR8, c[0x0][0x358] ;  /* 0x00006b00ff0877ac */ /* 0x000e620008000a00 */
[----:B0-----:R-:W-:-:S09]  /*00b0*/  UISETP.GE.AND UP0, UPT, UR4, 0x1, UPT ;  /* 0x000000010400788c */ /* 0x001fd2000bf06270 */
[----:B-1----:R-:W-:Y:S05]  /*00c0*/  BRA.U !UP0, `(.L_x_0) ;  /* 0x0000000908847547 */ /* 0x002fea000b800000 */
[----:B------:R-:W-:Y:S01]  /*00d0*/  UISETP.GE.U32.AND UP0, UPT, UR4, 0x8, UPT ;  /* 0x000000080400788c */ /* 0x000fe2000bf06070 */
[----:B------:R-:W-:Y:S01]  /*00e0*/  IMAD.MOV.U32 R3, RZ, RZ, RZ ;  /* 0x000000ffff037224 */ /* 0x000fe200078e00ff */
[----:B------:R-:W-:Y:S01]  /*00f0*/  USHF.R.U32.HI UR6, URZ, 0x1, UR4 ;  /* 0x00000001ff067899 */ /* 0x000fe20008011604 */
[----:B------:R-:W-:Y:S01]  /*0100*/  MOV R0, RZ ;  /* 0x000000ff00007202 */ /* 0x000fe20000000f00 */
[----:B------:R-:W-:-:S04]  /*0110*/  ULOP3.LUT UR7, UR4, 0x7, URZ, 0xc0, !UPT ;  /* 0x0000000704077892 */ /* 0x000fc8000f8ec0ff */
[----:B------:R-:W-:Y:S01]  /*0120*/  VIADD R4, R2, -UR6 ;  /* 0x8000000602047c36 */ /* 0x000fe20008000000 */
[----:B------:R-:W-:Y:S01]  /*0130*/  UISETP.NE.AND UP1, UPT, UR7, URZ, UPT ;  /* 0x000000ff0700728c */ /* 0x000fe2000bf25270 */
[----:B------:R-:W-:Y:S10]  /*0140*/  BRA.U !UP0, `(.L_x_1) ;  /* 0x0000000508287547 */ /* 0x000ff4000b800000 */
[----:B------:R-:W0:Y:S01]  /*0150*/  LDC.64 R8, c[0x0][0x388] ;  /* 0x0000e200ff087b82 */ /* 0x000e220000000a00 */
[----:B------:R-:W-:Y:S01]  /*0160*/  ULOP3.LUT UR4, UR4, 0x7ffffff8, URZ, 0xc0, !UPT ;  /* 0x7ffffff804047892 */ /* 0x000fe2000f8ec0ff */
[----:B------:R-:W-:Y:S01]  /*0170*/  MOV R5, RZ ;  /* 0x000000ff00057202 */ /* 0x000fe20000000f00 */
[----:B------:R-:W-:Y:S01]  /*0180*/  IMAD.MOV.U32 R0, RZ, RZ, RZ ;  /* 0x000000ffff007224 */ /* 0x000fe200078e00ff */
[----:B------:R-:W1:Y:S03]  /*0190*/  LDCU UR5, c[0x0][0x398] ;  /* 0x00007300ff0577ac */ /* 0x000e660008000800 */
[----:B------:R-:W-:-:S07]  /*01a0*/  MOV R3, UR4 ;  /* 0x0000000400037c02 */ /* 0x000fce0008000f00 */
.L_x_2:
[----:B------:R-:W-:Y:S02]  /*01b0*/  IMAD.IADD R27, R4, 0x1, R5 ;  /* 0x00000001041b7824 */ /* 0x000fe400078e0205 */
[----:B0-----:R-:W-:-:S03]  /*01c0*/  IMAD.WIDE.U32 R14, R5, 0x4, R8 ;  /* 0x00000004050e7825 */ /* 0x001fc600078e0008 */
[----:B-1----:R-:W-:-:S04]  /*01d0*/  ISETP.GE.AND P6, PT, R27, UR5, PT ;  /* 0x000000051b007c0c */ /* 0x002fc8000bfc6270 */
[----:B------:R-:W-:-:S13]  /*01e0*/  ISETP.LT.OR P6, PT, R27, RZ, P6 ;  /* 0x000000ff1b00720c */ /* 0x000fda00037c1670 */
[----:B------:R-:W0:Y:S01]  /*01f0*/  @!P6 LDC.64 R6, c[0x0][0x380] ;  /* 0x0000e000ff06eb82 */ /* 0x000e220000000a00 */
[----:B------:R-:W2:Y:S01]  /*0200*/  @!P6 LDG.E R10, desc[UR8][R14.64] ;  /* 0x000000080e0ae981 */ /* 0x000ea2000c1e1900 */
[----:B0-----:R-:W-:-:S05]  /*0210*/  @!P6 IMAD.WIDE.U32 R6, R27, 0x4, R6 ;  /* 0x000000041b06e825 */ /* 0x001fca00078e0006 */
[----:B------:R0:W2:Y:S01]  /*0220*/  @!P6 LDG.E R11, desc[UR8][R6.64] ;  /* 0x00000008060be981 */ /* 0x0000a2000c1e1900 */
[C---:B------:R-:W-:Y:S01]  /*0230*/  VIADD R17, R27.reuse, 0x2 ;  /* 0x000000021b117836 */ /* 0x040fe20000000000 */
[----:B------:R-:W-:-:S04]  /*0240*/  IADD3 R16, PT, PT, R27, 0x1, RZ ;  /* 0x000000011b107810 */ /* 0x000fc80007ffe0ff */
[C---:B------:R-:W-:Y:S02]  /*0250*/  ISETP.GE.AND P5, PT, R16.reuse, UR5, PT ;  /* 0x0000000510007c0c */ /* 0x040fe4000bfa6270 */
[C---:B------:R-:W-:Y:S02]  /*0260*/  ISETP.GE.AND P4, PT, R17.reuse, UR5, PT ;  /* 0x0000000511007c0c */ /* 0x040fe4000bf86270 */
[----:B------:R-:W-:Y:S02]  /*0270*/  ISETP.LT.OR P5, PT, R16, RZ, P5 ;  /* 0x000000ff1000720c */ /* 0x000fe40002fa1670 */
[----:B------:R-:W-:Y:S01]  /*0280*/  ISETP.LT.OR P4, PT, R17, RZ, P4 ;  /* 0x000000ff1100720c */ /* 0x000fe20002781670 */
[C---:B0-----:R-:W-:Y:S01]  /*0290*/  VIADD R6, R27.reuse, 0x4 ;  /* 0x000000041b067836 */ /* 0x041fe20000000000 */
[C---:B------:R-:W-:Y:S02]  /*02a0*/  IADD3 R23, PT, PT, R27.reuse, 0x3, RZ ;  /* 0x000000031b177810 */ /* 0x040fe40007ffe0ff */
[----:B------:R-:W-:-:S02]  /*02b0*/  IADD3 R7, PT, PT, R27, 0x5, RZ ;  /* 0x000000051b077810 */ /* 0x000fc40007ffe0ff */
[C---:B------:R-:W-:Y:S02]  /*02c0*/  ISETP.GE.AND P3, PT, R23.reuse, UR5, PT ;  /* 0x0000000517007c0c */ /* 0x040fe4000bf66270 */
[C---:B------:R-:W-:Y:S02]  /*02d0*/  ISETP.GE.AND P2, PT, R6.reuse, UR5, PT ;  /* 0x0000000506007c0c */ /* 0x040fe4000bf46270 */
[----:B------:R-:W-:Y:S01]  /*02e0*/  ISETP.LT.OR P3, PT, R23, RZ, P3 ;  /* 0x000000ff1700720c */ /* 0x000fe20001f61670 */
[----:B------:R-:W0:Y:S01]  /*02f0*/  @!P5 LDC.64 R28, c[0x0][0x380] ;  /* 0x0000e000ff1cdb82 */ /* 0x000e220000000a00 */
[----:B------:R-:W-:Y:S01]  /*0300*/  ISETP.GE.AND P1, PT, R7, UR5, PT ;  /* 0x0000000507007c0c */ /* 0x000fe2000bf26270 */
[----:B------:R-:W-:Y:S01]  /*0310*/  VIADD R25, R27, 0x6 ;  /* 0x000000061b197836 */ /* 0x000fe20000000000 */
[----:B------:R-:W-:Y:S01]  /*0320*/  ISETP.LT.OR P2, PT, R6, RZ, P2 ;  /* 0x000000ff0600720c */ /* 0x000fe20001741670 */
[----:B------:R-:W3:Y:S04]  /*0330*/  @!P5 LDG.E R24, desc[UR8][R14.64+0x4] ;  /* 0x000004080e18d981 */ /* 0x000ee8000c1e1900 */
[----:B------:R-:W1:Y:S01]  /*0340*/  @!P4 LDC.64 R20, c[0x0][0x380] ;  /* 0x0000e000ff14cb82 */ /* 0x000e620000000a00 */
[----:B------:R-:W-:-:S02]  /*0350*/  ISETP.LT.OR P1, PT, R7, RZ, P1 ;  /* 0x000000ff0700720c */ /* 0x000fc40000f21670 */
[----:B------:R-:W-:-:S04]  /*0360*/  ISETP.GE.AND P0, PT, R25, UR5, PT ;  /* 0x0000000519007c0c */ /* 0x000fc8000bf06270 */
[----:B------:R-:W-:Y:S01]  /*0370*/  ISETP.LT.OR P0, PT, R25, RZ, P0 ;  /* 0x000000ff1900720c */ /* 0x000fe20000701670 */
[----:B------:R-:W4:Y:S01]  /*0380*/  @!P3 LDC.64 R18, c[0x0][0x380] ;  /* 0x0000e000ff12bb82 */ /* 0x000f220000000a00 */
[----:B------:R-:W-:Y:S01]  /*0390*/  IADD3 R27, PT, PT, R27, 0x7, RZ ;  /* 0x000000071b1b7810 */ /* 0x000fe20007ffe0ff */
[----:B------:R-:W5:Y:S06]  /*03a0*/  @!P2 LDG.E R26, desc[UR8][R14.64+0x10] ;  /* 0x000010080e1aa981 */ /* 0x000f6c000c1e1900 */
[----:B------:R-:W4:Y:S01]  /*03b0*/  @!P2 LDC.64 R12, c[0x0][0x380] ;  /* 0x0000e000ff0cab82 */ /* 0x000f220000000a00 */
[----:B0-----:R-:W-:-:S06]  /*03c0*/  @!P5 IMAD.WIDE.U32 R28, R16, 0x4, R28 ;  /* 0x00000004101cd825 */ /* 0x001fcc00078e001c */
[----:B------:R-:W3:Y:S01]  /*03d0*/  @!P5 LDG.E R29, desc[UR8][R28.64] ;  /* 0x000000081c1dd981 */ /* 0x000ee2000c1e1900 */
[----:B-1----:R-:W-:Y:S02]  /*03e0*/  @!P4 IMAD.WIDE.U32 R20, R17, 0x4, R20 ;  /* 0x000000041114c825 */ /* 0x002fe400078e0014 */
[----:B------:R-:W0:Y:S04]  /*03f0*/  @!P0 LDC.64 R16, c[0x0][0x380] ;  /* 0x0000e000ff108b82 */ /* 0x000e280000000a00 */
[----:B------:R-:W5:Y:S01]  /*0400*/  @!P4 LDG.E R21, desc[UR8][R20.64] ;  /* 0x000000081415c981 */ /* 0x000f62000c1e1900 */
[----:B----4-:R-:W-:-:S06]  /*0410*/  @!P3 IMAD.WIDE.U32 R18, R23, 0x4, R18 ;  /* 0x000000041712b825 */ /* 0x010fcc00078e0012 */
[----:B------:R-:W4:Y:S01]  /*0420*/  @!P3 LDG.E R19, desc[UR8][R18.64] ;  /* 0x000000081213b981 */ /* 0x000f22000c1e1900 */
[----:B------:R-:W-:-:S03]  /*0430*/  @!P2 IMAD.WIDE.U32 R12, R6, 0x4, R12 ;  /* 0x00000004060ca825 */ /* 0x000fc600078e000c */
[----:B------:R-:W5:Y:S04]  /*0440*/  @!P4 LDG.E R6, desc[UR8][R14.64+0x8] ;  /* 0x000008080e06c981 */ /* 0x000f68000c1e1900 */
[----:B------:R-:W4:Y:S01]  /*0450*/  @!P2 LDG.E R13, desc[UR8][R12.64] ;  /* 0x000000080c0da981 */ /* 0x000f22000c1e1900 */
[----:B0-----:R-:W-:-:S03]  /*0460*/  @!P0 IMAD.WIDE.U32 R16, R25, 0x4, R16 ;  /* 0x0000000419108825 */ /* 0x001fc600078e0010 */
[----:B------:R-:W4:Y:S04]  /*0470*/  @!P0 LDG.E R18, desc[UR8][R14.64+0x18] ;  /* 0x000018080e128981 */ /* 0x000f28000c1e1900 */
[----:B------:R-:W4:Y:S04]  /*0480*/  @!P1 LDG.E R25, desc[UR8][R14.64+0x14] ;  /* 0x000014080e199981 */ /* 0x000f28000c1e1900 */
[----:B------:R-:W4:Y:S01]  /*0490*/  @!P0 LDG.E R17, desc[UR8][R16.64] ;  /* 0x0000000810118981 */ /* 0x000f22000c1e1900 */
[----:B--2---:R-:W-:Y:S02]  /*04a0*/  @!P6 IMAD R0, R11, R10, R0 ;  /* 0x0000000a0b00e224 */ /* 0x004fe400078e0200 */
[----:B------:R-:W0:Y:S01]  /*04b0*/  @!P1 LDC.64 R10, c[0x0][0x380] ;  /* 0x0000e000ff0a9b82 */ /* 0x000e220000000a00 */
[----:B------:R-:W-:-:S04]  /*04c0*/  ISETP.GE.AND P6, PT, R27, UR5, PT ;  /* 0x000000051b007c0c */ /* 0x000fc8000bfc6270 */
[----:B------:R-:W-:-:S13]  /*04d0*/  ISETP.LT.OR P6, PT, R27, RZ, P6 ;  /* 0x000000ff1b00720c */ /* 0x000fda00037c1670 */
[----:B------:R-:W1:Y:S01]  /*04e0*/  @!P6 LDC.64 R22, c[0x0][0x380] ;  /* 0x0000e000ff16eb82 */ /* 0x000e620000000a00 */
[----:B------:R-:W2:Y:S01]  /*04f0*/  @!P6 LDG.E R20, desc[UR8][R14.64+0x1c] ;  /* 0x00001c080e14e981 */ /* 0x000ea2000c1e1900 */
[----:B0-----:R-:W-:-:S03]  /*0500*/  @!P1 IMAD.WIDE.U32 R10, R7, 0x4, R10 ;  /* 0x00000004070a9825 */ /* 0x001fc600078e000a */
[----:B------:R-:W4:Y:S04]  /*0510*/  @!P3 LDG.E R7, desc[UR8][R14.64+0xc] ;  /* 0x00000c080e07b981 */ /* 0x000f28000c1e1900 */
[----:B------:R-:W2:Y:S01]  /*0520*/  @!P1 LDG.E R10, desc[UR8][R10.64] ;  /* 0x000000080a0a9981 */ /* 0x000ea2000c1e1900 */
[----:B-1----:R-:W-:-:S06]  /*0530*/  @!P6 IMAD.WIDE.U32 R22, R27, 0x4, R22 ;  /* 0x000000041b16e825 */ /* 0x002fcc00078e0016 */
[----:B------:R-:W2:Y:S01]  /*0540*/  @!P6 LDG.E R23, desc[UR8][R22.64] ;  /* 0x000000081617e981 */ /* 0x000ea2000c1e1900 */
[----:B---3--:R-:W-:Y:S01]  /*0550*/  @!P5 IMAD R0, R29, R24, R0 ;  /* 0x000000181d00d224 */ /* 0x008fe200078e0200 */
[----:B------:R-:W-:-:S03]  /*0560*/  IADD3 R5, PT, PT, R5, 0x8, RZ ;  /* 0x0000000805057810 */ /* 0x000fc60007ffe0ff */
[----:B-----5:R-:W-:-:S04]  /*0570*/  @!P4 IMAD R0, R21, R6, R0 ;  /* 0x000000061500c224 */ /* 0x020fc800078e0200 */
[----:B----4-:R-:W-:-:S04]  /*0580*/  @!P3 IMAD R0, R19, R7, R0 ;  /* 0x000000071300b224 */ /* 0x010fc800078e0200 */
[----:B------:R-:W-:-:S04]  /*0590*/  @!P2 IMAD R0, R13, R26, R0 ;  /* 0x0000001a0d00a224 */ /* 0x000fc800078e0200 */
[----:B--2---:R-:W-:Y:S01]  /*05a0*/  @!P1 IMAD R0, R10, R25, R0 ;  /* 0x000000190a009224 */ /* 0x004fe200078e0200 */
[----:B------:R-:W-:-:S03]  /*05b0*/  ISETP.NE.AND P1, PT, R5, R3, PT ;  /* 0x000000030500720c */ /* 0x000fc60003f25270 */
[----:B------:R-:W-:-:S04]  /*05c0*/  @!P0 IMAD R0, R17, R18, R0 ;  /* 0x0000001211008224 */ /* 0x000fc800078e0200 */
[----:B------:R-:W-:-:S06]  /*05d0*/  @!P6 IMAD R0, R23, R20, R0 ;  /* 0x000000141700e224 */ /* 0x000fcc00078e0200 */
[----:B------:R-:W-:Y:S05]  /*05e0*/  @P1 BRA `(.L_x_2) ;  /* 0xfffffff800f01947 */ /* 0x000fea000383ffff */
.L_x_1:
[----:B------:R-:W-:Y:S05]  /*05f0*/  BRA.U !UP1, `(.L_x_0) ;  /* 0x0000000509387547 */ /* 0x000fea000b800000 */
[----:B------:R-:W0:Y:S01]  /*0600*/  LDCU UR4, c[0x0][0x39c] ;  /* 0x00007380ff0477ac */ /* 0x000e220008000800 */
[----:B------:R-:W-:Y:S02]  /*0610*/  UISETP.GE.U32.AND UP0, UPT, UR7, 0x4, UPT ;  /* 0x000000040700788c */ /* 0x000fe4000bf06070 */
[----:B0-----:R-:W-:-:S04]  /*0620*/  ULOP3.LUT UR6, UR4, 0x3, URZ, 0xc0, !UPT ;  /* 0x0000000304067892 */ /* 0x001fc8000f8ec0ff */
[----:B------:R-:W-:-:S03]  /*0630*/  UISETP.NE.AND UP1, UPT, UR6, URZ, UPT ;  /* 0x000000ff0600728c */ /* 0x000fc6000bf25270 */
[----:B------:R-:W-:Y:S08]  /*0640*/  BRA.U !UP0, `(.L_x_3) ;  /* 0x00000001088c7547 */ /* 0x000ff0000b800000 */
[----:B------:R-:W-:Y:S01]  /*0650*/  IMAD.IADD R17, R4, 0x1, R3 ;  /* 0x0000000104117824 */ /* 0x000fe200078e0203 */
[----:B------:R-:W0:Y:S03]  /*0660*/  LDC.64 R8, c[0x0][0x388] ;  /* 0x0000e200ff087b82 */ /* 0x000e260000000a00 */
[C---:B------:R-:W-:Y:S01]  /*0670*/  VIADD R5, R17.reuse, 0x3 ;  /* 0x0000000311057836 */ /* 0x040fe20000000000 */
[C---:B------:R-:W-:Y:S02]  /*0680*/  ISETP.GE.AND P0, PT, R17.reuse, UR5, PT ;  /* 0x0000000511007c0c */ /* 0x040fe4000bf06270 */
[C---:B------:R-:W-:Y:S02]  /*0690*/  IADD3 R19, PT, PT, R17.reuse, 0x1, RZ ;  /* 0x0000000111137810 */ /* 0x040fe40007ffe0ff */
[C---:B------:R-:W-:Y:S02]  /*06a0*/  IADD3 R21, PT, PT, R17.reuse, 0x2, RZ ;  /* 0x0000000211157810 */ /* 0x040fe40007ffe0ff */
[----:B------:R-:W-:-:S02]  /*06b0*/  ISETP.LT.OR P0, PT, R17, RZ, P0 ;  /* 0x000000ff1100720c */ /* 0x000fc40000701670 */
[----:B------:R-:W-:Y:S02]  /*06c0*/  ISETP.GE.AND P1, PT, R19, UR5, PT ;  /* 0x0000000513007c0c */ /* 0x000fe4000bf26270 */
[----:B------:R-:W-:Y:S02]  /*06d0*/  ISETP.GE.AND P2, PT, R21, UR5, PT ;  /* 0x0000000515007c0c */ /* 0x000fe4000bf46270 */
[----:B------:R-:W-:Y:S02]  /*06e0*/  ISETP.LT.OR P1, PT, R19, RZ, P1 ;  /* 0x000000ff1300720c */ /* 0x000fe40000f21670 */
[----:B------:R-:W-:Y:S02]  /*06f0*/  ISETP.LT.OR P2, PT, R21, RZ, P2 ;  /* 0x000000ff1500720c */ /* 0x000fe40001741670 */
[----:B------:R-:W-:-:S03]  /*0700*/  ISETP.GE.AND P3, PT, R5, UR5, PT ;  /* 0x0000000505007c0c */ /* 0x000fc6000bf66270 */
[----:B------:R-:W1:Y:S01]  /*0710*/  @!P0 LDC.64 R14, c[0x0][0x380] ;  /* 0x0000e000ff0e8b82 */ /* 0x000e620000000a00 */
[----:B------:R-:W-:Y:S01]  /*0720*/  ISETP.LT.OR P3, PT, R5, RZ, P3 ;  /* 0x000000ff0500720c */ /* 0x000fe20001f61670 */
[----:B0-----:R-:W-:-:S05]  /*0730*/  IMAD.WIDE.U32 R8, R3, 0x4, R8 ;  /* 0x0000000403087825 */ /* 0x001fca00078e0008 */
[----:B------:R-:W2:Y:S01]  /*0740*/  @!P0 LDG.E R16, desc[UR8][R8.64] ;  /* 0x0000000808108981 */ /* 0x000ea2000c1e1900 */
[----:B------:R-:W0:Y:S06]  /*0750*/  @!P1 LDC.64 R12, c[0x0][0x380] ;  /* 0x0000e000ff0c9b82 */ /* 0x000e2c0000000a00 */
[----:B------:R-:W3:Y:S02]  /*0760*/  @!P3 LDG.E R18, desc[UR8][R8.64+0xc] ;  /* 0x00000c080812b981 */ /* 0x000ee4000c1e1900 */
[----:B------:R-:W4:Y:S08]  /*0770*/  @!P2 LDC.64 R10, c[0x0][0x380] ;  /* 0x0000e000ff0aab82 */ /* 0x000f300000000a00 */
[----:B------:R-:W5:Y:S01]  /*0780*/  @!P3 LDC.64 R6, c[0x0][0x380] ;  /* 0x0000e000ff06bb82 */ /* 0x000f620000000a00 */
[----:B-1----:R-:W-:-:S02]  /*0790*/  @!P0 IMAD.WIDE.U32 R14, R17, 0x4, R14 ;  /* 0x00000004110e8825 */ /* 0x002fc400078e000e */
[----:B------:R-:W3:Y:S04]  /*07a0*/  @!P1 LDG.E R17, desc[UR8][R8.64+0x4] ;  /* 0x0000040808119981 */ /* 0x000ee8000c1e1900 */
[----:B------:R-:W2:Y:S01]  /*07b0*/  @!P0 LDG.E R15, desc[UR8][R14.64] ;  /* 0x000000080e0f8981 */ /* 0x000ea2000c1e1900 */
[----:B0-----:R-:W-:-:S06]  /*07c0*/  @!P1 IMAD.WIDE.U32 R12, R19, 0x4, R12 ;  /* 0x00000004130c9825 */ /* 0x001fcc00078e000c */
[----:B------:R-:W3:Y:S01]  /*07d0*/  @!P1 LDG.E R13, desc[UR8][R12.64] ;  /* 0x000000080c0d9981 */ /* 0x000ee2000c1e1900 */
[----:B----4-:R-:W-:-:S06]  /*07e0*/  @!P2 IMAD.WIDE.U32 R10, R21, 0x4, R10 ;  /* 0x00000004150aa825 */ /* 0x010fcc00078e000a */
[----:B------:R-:W4:Y:S01]  /*07f0*/  @!P2 LDG.E R11, desc[UR8][R10.64] ;  /* 0x000000080a0ba981 */ /* 0x000f22000c1e1900 */
[----:B-----5:R-:W-:-:S03]  /*0800*/  @!P3 IMAD.WIDE.U32 R6, R5, 0x4, R6 ;  /* 0x000000040506b825 */ /* 0x020fc600078e0006 */
[----:B------:R-:W4:Y:S04]  /*0810*/  @!P2 LDG.E R5, desc[UR8][R8.64+0x8] ;  /* 0x000008080805a981 */ /* 0x000f28000c1e1900 */
[----:B------:R-:W5:Y:S01]  /*0820*/  @!P3 LDG.E R7, desc[UR8][R6.64] ;  /* 0x000000080607b981 */ /* 0x000f62000c1e1900 */
[----:B------:R-:W-:Y:S01]  /*0830*/  IADD3 R3, PT, PT, R3, 0x4, RZ ;  /* 0x0000000403037810 */ /* 0x000fe20007ffe0ff */
[----:B--2---:R-:W-:-:S04]  /*0840*/  @!P0 IMAD R0, R15, R16, R0 ;  /* 0x000000100f008224 */ /* 0x004fc800078e0200 */
[----:B---3--:R-:W-:-:S04]  /*0850*/  @!P1 IMAD R0, R13, R17, R0 ;  /* 0x000000110d009224 */ /* 0x008fc800078e0200 */
[----:B----4-:R-:W-:-:S04]  /*0860*/  @!P2 IMAD R0, R11, R5, R0 ;  /* 0x000000050b00a224 */ /* 0x010fc800078e0200 */
[----:B-----5:R-:W-:-:S07]  /*0870*/  @!P3 IMAD R0, R7, R18, R0 ;  /* 0x000000120700b224 */ /* 0x020fce00078e0200 */
.L_x_3:
[----:B------:R-:W-:Y:S05]  /*0880*/  BRA.U !UP1, `(.L_x_0) ;  /* 0x0000000109947547 */ /* 0x000fea000b800000 */
[----:B------:R-:W-:Y:S02]  /*0890*/  UISETP.NE.AND UP0, UPT, UR6, 0x1, UPT ;  /* 0x000000010600788c */ /* 0x000fe4000bf05270 */
[----:B------:R-:W-:-:S04]  /*08a0*/  ULOP3.LUT UR4, UR4, 0x1, URZ, 0xc0, !UPT ;  /* 0x0000000104047892 */ /* 0x000fc8000f8ec0ff */
[----:B------:R-:W-:-:S03]  /*08b0*/  UISETP.NE.U32.AND UP1, UPT, UR4, 0x1, UPT ;  /* 0x000000010400788c */ /* 0x000fc6000bf25070 */
[----:B------:R-:W-:Y:S08]  /*08c0*/  BRA.U !UP0, `(.L_x_4) ;  /* 0x00000001084c7547 */ /* 0x000ff0000b800000 */
[----:B------:R-:W-:Y:S01]  /*08d0*/  IADD3 R5, PT, PT, R4, R3, RZ ;  /* 0x0000000304057210 */ /* 0x000fe20007ffe0ff */
[----:B------:R-:W0:Y:S03]  /*08e0*/  LDC.64 R6, c[0x0][0x388] ;  /* 0x0000e200ff067b82 */ /* 0x000e260000000a00 */
[C---:B------:R-:W-:Y:S01]  /*08f0*/  ISETP.GE.AND P0, PT, R5.reuse, UR5, PT ;  /* 0x0000000505007c0c */ /* 0x040fe2000bf06270 */
[----:B------:R-:W-:-:S03]  /*0900*/  VIADD R15, R5, 0x1 ;  /* 0x00000001050f7836 */ /* 0x000fc60000000000 */
[----:B------:R-:W-:Y:S02]  /*0910*/  ISETP.LT.OR P0, PT, R5, RZ, P0 ;  /* 0x000000ff0500720c */ /* 0x000fe40000701670 */
[----:B------:R-:W-:-:S04]  /*0920*/  ISETP.GE.AND P1, PT, R15, UR5, PT ;  /* 0x000000050f007c0c */ /* 0x000fc8000bf26270 */
[----:B------:R-:W-:-:S07]  /*0930*/  ISETP.LT.OR P1, PT, R15, RZ, P1 ;  /* 0x000000ff0f00720c */ /* 0x000fce0000f21670 */
[----:B------:R-:W1:Y:S01]  /*0940*/  @!P0 LDC.64 R8, c[0x0][0x380] ;  /* 0x0000e000ff088b82 */ /* 0x000e620000000a00 */
[----:B0-----:R-:W-:-:S07]  /*0950*/  IMAD.WIDE.U32 R10, R3, 0x4, R6 ;  /* 0x00000004030a7825 */ /* 0x001fce00078e0006 */
[----:B------:R-:W0:Y:S01]  /*0960*/  @!P1 LDC.64 R12, c[0x0][0x380] ;  /* 0x0000e000ff0c9b82 */ /* 0x000e220000000a00 */
[----:B-1----:R-:W-:Y:S02]  /*0970*/  @!P0 IMAD.WIDE.U32 R6, R5, 0x4, R8 ;  /* 0x0000000405068825 */ /* 0x002fe400078e0008 */
[----:B------:R-:W2:Y:S04]  /*0980*/  @!P0 LDG.E R5, desc[UR8][R10.64] ;  /* 0x000000080a058981 */ /* 0x000ea8000c1e1900 */
[----:B------:R-:W2:Y:S01]  /*0990*/  @!P0 LDG.E R7, desc[UR8][R6.64] ;  /* 0x0000000806078981 */ /* 0x000ea2000c1e1900 */
[----:B0-----:R-:W-:-:S03]  /*09a0*/  @!P1 IMAD.WIDE.U32 R8, R15, 0x4, R12 ;  /* 0x000000040f089825 */ /* 0x001fc600078e000c */
[----:B------:R-:W3:Y:S04]  /*09b0*/  @!P1 LDG.E R12, desc[UR8][R10.64+0x4] ;  /* 0x000004080a0c9981 */ /* 0x000ee8000c1e1900 */
[----:B------:R-:W3:Y:S01]  /*09c0*/  @!P1 LDG.E R9, desc[UR8][R8.64] ;  /* 0x0000000808099981 */ /* 0x000ee2000c1e1900 */
[----:B------:R-:W-:Y:S01]  /*09d0*/  IADD3 R3, PT, PT, R3, 0x2, RZ ;  /* 0x0000000203037810 */ /* 0x000fe20007ffe0ff */
[----:B--2---:R-:W-:-:S04]  /*09e0*/  @!P0 IMAD R0, R7, R5, R0 ;  /* 0x0000000507008224 */ /* 0x004fc800078e0200 */
[----:B---3--:R-:W-:-:S07]  /*09f0*/  @!P1 IMAD R0, R9, R12, R0 ;  /* 0x0000000c09009224 */ /* 0x008fce00078e0200 */
.L_x_4:
[----:B------:R-:W-:Y:S05]  /*0a00*/  BRA.U UP1, `(.L_x_0) ;  /* 0x0000000101347547 */ /* 0x000fea000b800000 */
[----:B------:R-:W-:Y:S01]  /*0a10*/  IADD3 R9, PT, PT, R4, R3, RZ ;  /* 0x0000000304097210 */ /* 0x000fe20007ffe0ff */
[----:B------:R-:W-:Y:S03]  /*0a20*/  BSSY.RECONVERGENT B0, `(.L_x_0) ;  /* 0x000000b000007945 */ /* 0x000fe60003800200 */
[----:B------:R-:W-:-:S04]  /*0a30*/  ISETP.GE.AND P0, PT, R9, UR5, PT ;  /* 0x0000000509007c0c */ /* 0x000fc8000bf06270 */
[----:B------:R-:W-:-:S13]  /*0a40*/  ISETP.LT.OR P0, PT, R9, RZ, P0 ;  /* 0x000000ff0900720c */ /* 0x000fda0000701670 */
[----:B------:R-:W-:Y:S05]  /*0a50*/  @P0 BRA `(.L_x_5) ;  /* 0x00000000001c0947 */ /* 0x000fea0003800000 */
[----:B------:R-:W0:Y:S08]  /*0a60*/  LDC.64 R4, c[0x0][0x380] ;  /* 0x0000e000ff047b82 */ /* 0x000e300000000a00 */
[----:B------:R-:W1:Y:S01]  /*0a70*/  LDC.64 R6, c[0x0][0x388] ;  /* 0x0000e200ff067b82 */ /* 0x000e620000000a00 */
[----:B0-----:R-:W-:-:S06]  /*0a80*/  IMAD.WIDE.U32 R4, R9, 0x4, R4 ;  /* 0x0000000409047825 */ /* 0x001fcc00078e0004 */
[----:B------:R-:W2:Y:S01]  /*0a90*/  LDG.E R5, desc[UR8][R4.64] ;  /* 0x0000000804057981 */ /* 0x000ea2000c1e1900 */
[----:B-1----:R-:W-:-:S06]  /*0aa0*/  IMAD.WIDE.U32 R6, R3, 0x4, R6 ;  /* 0x0000000403067825 */ /* 0x002fcc00078e0006 */
[----:B------:R-:W2:Y:S02]  /*0ab0*/  LDG.E R6, desc[UR8][R6.64] ;  /* 0x0000000806067981 */ /* 0x000ea4000c1e1900 */
[----:B--2---:R-:W-:-:S07]  /*0ac0*/  IMAD R0, R5, R6, R0 ;  /* 0x0000000605007224 */ /* 0x004fce00078e0200 */
.L_x_5:
[----:B------:R-:W-:Y:S05]  /*0ad0*/  BSYNC.RECONVERGENT B0 ;  /* 0x0000000000007941 */ /* 0x000fea0003800200 */
.L_x_0:
[----:B------:R-:W0:Y:S02]  /*0ae0*/  LDC.64 R4, c[0x0][0x390] ;  /* 0x0000e400ff047b82 */ /* 0x000e240000000a00 */
[----:B0-----:R-:W-:-:S05]  /*0af0*/  IMAD.WIDE R2, R2, 0x4, R4 ;  /* 0x0000000402027825 */ /* 0x001fca00078e0204 */
[----:B------:R-:W-:Y:S01]  /*0b00*/  STG.E desc[UR8][R2.64], R0 ;  /* 0x0000000002007986 */ /* 0x000fe2000c101908 */
[----:B------:R-:W-:Y:S05]  /*0b10*/  EXIT ;  /* 0x000000000000794d */ /* 0x000fea0003800000 */
.L_x_6:
[----:B------:R-:W-:-:S00]  /*0b20*/  BRA `(.L_x_6) ;  /* 0xfffffffc00fc7947 */ /* 0x000fc0000383ffff */
[----:B------:R-:W-:-:S00]  /*0b30*/  NOP ;  /* 0x0000000000007918 */ /* 0x000fc00000000000 */
        /* <DEDUP_REMOVED lines=12> */
.L_x_7:


//--------------------- .nv.shared.reserved.0     --------------------------
	.section	.nv.shared.reserved.0,"aw",@nobits
	.weak		__nv_reservedSMEM_offset_0_alias
	.size		__nv_reservedSMEM_offset_0_alias, 0, 64
	.other		__nv_reservedSMEM_offset_0_alias,@"STO_CUDA_RESERVED_SHARED STV_DEFAULT"
__nv_reservedSMEM_offset_0_alias:
	.zero		0
	.zero		64


//--------------------- .nv.constant0._Z13convolution1DPKiS0_Piii --------------------------
	.section	.nv.constant0._Z13convolution1DPKiS0_Piii,"a",@progbits
	.sectionflags	@""
	.align	4
.nv.constant0._Z13convolution1DPKiS0_Piii:
	.zero		928


//--------------------- SYMBOLS --------------------------

	.type		.nv.reservedSmem.offset0,@object
	.size		.nv.reservedSmem.offset0,0x4
